//
// Generated by NVIDIA NVVM Compiler
//
// Compiler Build ID: CL-36424714
// Cuda compilation tools, release 13.0, V13.0.88
// Based on NVVM 20.0.0
//

.version 9.0
.target sm_100
.address_size 64

	// .globl	_Z4cubePKfPf

.visible .entry _Z4cubePKfPf(
	.param .u64 .ptr .align 1 _Z4cubePKfPf_param_0,
	.param .u64 .ptr .align 1 _Z4cubePKfPf_param_1
)
{
	.reg .b32 	%r<2>;
	.reg .b32 	%f<4>;
	.reg .b64 	%rd<8>;

	ld.param.u64 	%rd1, [_Z4cubePKfPf_param_0];
	ld.param.u64 	%rd2, [_Z4cubePKfPf_param_1];
	cvta.to.global.u64 	%rd3, %rd2;
	cvta.to.global.u64 	%rd4, %rd1;
	mov.u32 	%r1, %tid.x;
	mul.wide.u32 	%rd5, %r1, 4;
	add.s64 	%rd6, %rd4, %rd5;
	ld.global.f32 	%f1, [%rd6];
	mul.f32 	%f2, %f1, %f1;
	mul.f32 	%f3, %f1, %f2;
	add.s64 	%rd7, %rd3, %rd5;
	st.global.f32 	[%rd7], %f3;
	ret;

}


// ===== COMPILED SASS (sm_100) =====

	.target	sm_100

	.elftype	@"ET_EXEC"


//--------------------- .note.nv.tkinfo           --------------------------
	.section	.note.nv.tkinfo,"",@"SHT_NOTE"
	.sectionflags	@"SHF_NOTE_NV_TKINFO"
	.tkinfo
        /*0018*/ 	.word	0x00000002
        /*0030*/ 	.string	""
        /*0030*/ 	.string	"ptxas"
        /*0030*/ 	.string	"Cuda compilation tools, release 13.0, V13.0.88"
        /*0030*/ 	.string	"Build cuda_13.0.r13.0/compiler.36424714_0"
        /*0030*/ 	.string	"-arch sm_100 -m 64 "



//--------------------- .note.nv.cuinfo           --------------------------
	.section	.note.nv.cuinfo,"",@"SHT_NOTE"
	.sectionflags	@"SHF_NOTE_NV_CUINFO"
        /*0018*/ 	.short	0x0002
        /*001a*/ 	.short	0x0064
        /*001c*/ 	.short	0x0082
	.zero		2


//--------------------- .nv.info                  --------------------------
	.section	.nv.info,"",@"SHT_CUDA_INFO"
	.align	4


	//----- nvinfo : EIATTR_REGCOUNT
	.align		4
        /*0000*/ 	.byte	0x04, 0x2f
        /*0002*/ 	.short	(.L_1 - .L_0)
	.align		4
.L_0:
        /*0004*/ 	.word	index@(_Z4cubePKfPf)
        /*0008*/ 	.word	0x0000000c


	//----- nvinfo : EIATTR_FRAME_SIZE
	.align		4
.L_1:
        /*000c*/ 	.byte	0x04, 0x11
        /*000e*/ 	.short	(.L_3 - .L_2)
	.align		4
.L_2:
        /*0010*/ 	.word	index@(_Z4cubePKfPf)
        /*0014*/ 	.word	0x00000000


	//----- nvinfo : EIATTR_MIN_STACK_SIZE
	.align		4
.L_3:
        /*0018*/ 	.byte	0x04, 0x12
        /*001a*/ 	.short	(.L_5 - .L_4)
	.align		4
.L_4:
        /*001c*/ 	.word	index@(_Z4cubePKfPf)
        /*0020*/ 	.word	0x00000000
.L_5:


//--------------------- .nv.compat                --------------------------
	.section	.nv.compat,"",@"SHT_CUDA_COMPAT_INFO"
	.align	4
        /*0000*/ 	.byte	0x02, 0x09, 0x00, 0x00, 0x02, 0x02, 0x01, 0x00, 0x02, 0x05, 0x05, 0x00, 0x03, 0x07, 0x01, 0x01
        /*0010*/ 	.byte	0x02, 0x03, 0x00, 0x00, 0x02, 0x06, 0x01, 0x00, 0x04, 0x0b, 0x08, 0x00, 0x09, 0x00, 0x00, 0x00
        /*0020*/ 	.byte	0x00, 0x00, 0x00, 0x00


//--------------------- .nv.info._Z4cubePKfPf     --------------------------
	.section	.nv.info._Z4cubePKfPf,"",@"SHT_CUDA_INFO"
	.sectionflags	@""
	.align	4


	//----- nvinfo : EIATTR_CUDA_API_VERSION
	.align		4
        /*0000*/ 	.byte	0x04, 0x37
        /*0002*/ 	.short	(.L_7 - .L_6)
.L_6:
        /*0004*/ 	.word	0x00000082


	//----- nvinfo : EIATTR_KPARAM_INFO
	.align		4
.L_7:
        /*0008*/ 	.byte	0x04, 0x17
        /*000a*/ 	.short	(.L_9 - .L_8)
.L_8:
        /*000c*/ 	.word	0x00000000
        /*0010*/ 	.short	0x0001
        /*0012*/ 	.short	0x0008
        /*0014*/ 	.byte	0x00, 0xf5, 0x21, 0x00


	//----- nvinfo : EIATTR_KPARAM_INFO
	.align		4
.L_9:
        /*0018*/ 	.byte	0x04, 0x17
        /*001a*/ 	.short	(.L_11 - .L_10)
.L_10:
        /*001c*/ 	.word	0x00000000
        /*0020*/ 	.short	0x0000
        /*0022*/ 	.short	0x0000
        /*0024*/ 	.byte	0x00, 0xf5, 0x21, 0x00


	//----- nvinfo : EIATTR_SPARSE_MMA_MASK
	.align		4
.L_11:
        /*0028*/ 	.byte	0x03, 0x50
        /*002a*/ 	.short	0x0000


	//----- nvinfo : EIATTR_MAXREG_COUNT
	.align		4
        /*002c*/ 	.byte	0x03, 0x1b
        /*002e*/ 	.short	0x00ff


	//----- nvinfo : EIATTR_MERCURY_ISA_VERSION
	.align		4
        /*0030*/ 	.byte	0x03, 0x5f
        /*0032*/ 	.short	0x0101


	//----- nvinfo : EIATTR_VRC_CTA_INIT_COUNT
	.align		4
        /*0034*/ 	.byte	0x02, 0x4a
	.zero		1
	.zero		1


	//----- nvinfo : EIATTR_EXIT_INSTR_OFFSETS
	.align		4
        /*0038*/ 	.byte	0x04, 0x1c
        /*003a*/ 	.short	(.L_13 - .L_12)


	//   ....[0]....
.L_12:
        /*003c*/ 	.word	0x000000b0


	//----- nvinfo : EIATTR_CBANK_PARAM_SIZE
	.align		4
.L_13:
        /*0040*/ 	.byte	0x03, 0x19
        /*0042*/ 	.short	0x0010


	//----- nvinfo : EIATTR_PARAM_CBANK
	.align		4
        /*0044*/ 	.byte	0x04, 0x0a
        /*0046*/ 	.short	(.L_15 - .L_14)
	.align		4
.L_14:
        /*0048*/ 	.word	index@(.nv.constant0._Z4cubePKfPf)
        /*004c*/ 	.short	0x0380
        /*004e*/ 	.short	0x0010


	//----- nvinfo : EIATTR_SW_WAR
	.align		4
.L_15:
        /*0050*/ 	.byte	0x04, 0x36
        /*0052*/ 	.short	(.L_17 - .L_16)
.L_16:
        /*0054*/ 	.word	0x00000008
.L_17:


//--------------------- .nv.callgraph             --------------------------
	.section	.nv.callgraph,"",@"SHT_CUDA_CALLGRAPH"
	.align	4
	.sectionentsize	8
	.align		4
        /*0000*/ 	.word	0x00000000
	.align		4
        /*0004*/ 	.word	0xffffffff
	.align		4
        /*0008*/ 	.word	0x00000000
	.align		4
        /*000c*/ 	.word	0xfffffffe
	.align		4
        /*0010*/ 	.word	0x00000000
	.align		4
        /*0014*/ 	.word	0xfffffffd
	.align		4
        /*0018*/ 	.word	0x00000000
	.align		4
        /*001c*/ 	.word	0xfffffffc


//--------------------- .text._Z4cubePKfPf        --------------------------
	.section	.text._Z4cubePKfPf,"ax",@progbits
	.align	128
        .global         _Z4cubePKfPf
        .type           _Z4cubePKfPf,@function
        .size           _Z4cubePKfPf,(.L_x_1 - _Z4cubePKfPf)
        .other          _Z4cubePKfPf,@"STO_CUDA_ENTRY STV_DEFAULT"
_Z4cubePKfPf:
.text._Z4cubePKfPf:
[----:B------:R-:W-:Y:S01]  /*0000*/  LDC R1, c[0x0][0x37c] ;  /* 0x0000df00ff017b82 */ /* 0x000fe20000000800 */
[----:B------:R-:W0:Y:S07]  /*0010*/  S2R R9, SR_TID.X ;  /* 0x0000000000097919 */ /* 0x000e2e0000002100 */
[----:B------:R-:W0:Y:S01]  /*0020*/  LDC.64 R2, c[0x0][0x380] ;  /* 0x0000e000ff027b82 */ /* 0x000e220000000a00 */
[----:B------:R-:W1:Y:S07]  /*0030*/  LDCU.64 UR4, c[0x0][0x358] ;  /* 0x00006b00ff0477ac */ /* 0x000e6e0008000a00 */
[----:B------:R-:W2:Y:S01]  /*0040*/  LDC.64 R4, c[0x0][0x388] ;  /* 0x0000e200ff047b82 */ /* 0x000ea20000000a00 */
[----:B0-----:R-:W-:-:S06]  /*0050*/  IMAD.WIDE.U32 R2, R9, 0x4, R2 ;  /* 0x0000000409027825 */ /* 0x001fcc00078e0002 */
[----:B-1----:R-:W3:Y:S01]  /*0060*/  LDG.E R2, desc[UR4][R2.64] ;  /* 0x0000000402027981 */ /* 0x002ee2000c1e1900 */
[----:B--2---:R-:W-:-:S04]  /*0070*/  IMAD.WIDE.U32 R4, R9, 0x4, R4 ;  /* 0x0000000409047825 */ /* 0x004fc800078e0004 */
[----:B---3--:R-:W-:-:S04]  /*0080*/  FMUL R7, R2, R2 ;  /* 0x0000000202077220 */ /* 0x008fc80000400000 */
[----:B------:R-:W-:-:S05]  /*0090*/  FMUL R7, R2, R7 ;  /* 0x0000000702077220 */ /* 0x000fca0000400000 */
[----:B------:R-:W-:Y:S01]  /*00a0*/  STG.E desc[UR4][R4.64], R7 ;  /* 0x0000000704007986 */ /* 0x000fe2000c101904 */
[----:B------:R-:W-:Y:S05]  /*00b0*/  EXIT ;  /* 0x000000000000794d */ /* 0x000fea0003800000 */
.L_x_0:
[----:B------:R-:W-:-:S00]  /*00c0*/  BRA `(.L_x_0) ;  /* 0xfffffffc00fc7947 */ /* 0x000fc0000383ffff */
[----:B------:R-:W-:-:S00]  /*00d0*/  NOP ;  /* 0x0000000000007918 */ /* 0x000fc00000000000 */
        /* <DEDUP_REMOVED lines=10> */
.L_x_1:


//--------------------- .nv.shared.reserved.0     --------------------------
	.section	.nv.shared.reserved.0,"aw",@nobits
	.weak		__nv_reservedSMEM_offset_0_alias
	.size		__nv_reservedSMEM_offset_0_alias, 0, 64
	.other		__nv_reservedSMEM_offset_0_alias,@"STO_CUDA_RESERVED_SHARED STV_DEFAULT"
__nv_reservedSMEM_offset_0_alias:
	.zero		0
	.zero		64


//--------------------- .nv.constant0._Z4cubePKfPf --------------------------
	.section	.nv.constant0._Z4cubePKfPf,"a",@progbits
	.sectionflags	@""
	.align	4
.nv.constant0._Z4cubePKfPf:
	.zero		912


//--------------------- SYMBOLS --------------------------

	.type		.nv.reservedSmem.offset0,@object
	.size		.nv.reservedSmem.offset0,0x4
